//
// Generated by NVIDIA NVVM Compiler
//
// Compiler Build ID: CL-36424714
// Cuda compilation tools, release 13.0, V13.0.88
// Based on NVVM 20.0.0
//

.version 9.0
.target sm_100
.address_size 64

	// .globl	_Z11convolucionPiS_S_iii

.visible .entry _Z11convolucionPiS_S_iii(
	.param .u64 .ptr .align 1 _Z11convolucionPiS_S_iii_param_0,
	.param .u64 .ptr .align 1 _Z11convolucionPiS_S_iii_param_1,
	.param .u64 .ptr .align 1 _Z11convolucionPiS_S_iii_param_2,
	.param .u32 _Z11convolucionPiS_S_iii_param_3,
	.param .u32 _Z11convolucionPiS_S_iii_param_4,
	.param .u32 _Z11convolucionPiS_S_iii_param_5
)
{
	.reg .pred 	%p<16>;
	.reg .b32 	%r<113>;
	.reg .b64 	%rd<77>;

	ld.param.u64 	%rd15, [_Z11convolucionPiS_S_iii_param_0];
	ld.param.u64 	%rd16, [_Z11convolucionPiS_S_iii_param_1];
	ld.param.u64 	%rd17, [_Z11convolucionPiS_S_iii_param_2];
	ld.param.s32 	%rd7, [_Z11convolucionPiS_S_iii_param_3];
	ld.param.u32 	%r31, [_Z11convolucionPiS_S_iii_param_4];
	ld.param.u32 	%r32, [_Z11convolucionPiS_S_iii_param_5];
	cvta.to.global.u64 	%rd1, %rd16;
	cvta.to.global.u64 	%rd2, %rd15;
	cvta.to.global.u64 	%rd3, %rd17;
	mov.u32 	%r34, %tid.x;
	cvt.u64.u32 	%rd4, %r34;
	mov.u32 	%r35, %ctaid.x;
	cvt.u64.u32 	%rd5, %r35;
	cvt.s64.s32 	%rd6, %r32;
	add.s64 	%rd18, %rd6, %rd4;
	setp.ge.u64 	%p1, %rd18, %rd7;
	mov.b32 	%r30, 0;
	@%p1 bra 	$L__BB0_16;
	add.s64 	%rd19, %rd6, %rd5;
	cvt.s64.s32 	%rd20, %r31;
	setp.ge.u64 	%p2, %rd19, %rd20;
	setp.lt.s32 	%p3, %r32, 1;
	or.pred  	%p4, %p2, %p3;
	@%p4 bra 	$L__BB0_16;
	and.b32  	%r1, %r32, 7;
	and.b32  	%r2, %r32, 3;
	and.b32  	%r3, %r32, 2147483640;
	and.b32  	%r4, %r32, 1;
	neg.s32 	%r5, %r3;
	mov.b32 	%r111, 0;
	mov.u32 	%r99, %r111;
$L__BB0_3:
	setp.lt.u32 	%p5, %r32, 8;
	cvt.u32.u64 	%r40, %rd4;
	mul.lo.s32 	%r8, %r99, %r32;
	add.s32 	%r41, %r99, %r40;
	cvt.u64.u32 	%rd21, %r41;
	mul.lo.s64 	%rd8, %rd21, %rd7;
	mov.b32 	%r107, 0;
	@%p5 bra 	$L__BB0_6;
	mul.wide.u32 	%rd22, %r8, 4;
	add.s64 	%rd23, %rd2, %rd22;
	add.s64 	%rd76, %rd23, 16;
	add.s64 	%rd24, %rd5, %rd8;
	shl.b64 	%rd25, %rd24, 2;
	add.s64 	%rd26, %rd1, %rd25;
	add.s64 	%rd75, %rd26, 16;
	mov.u32 	%r100, %r5;
$L__BB0_5:
	.pragma "nounroll";
	ld.global.u32 	%r42, [%rd76+-16];
	ld.global.u32 	%r43, [%rd75+-16];
	mad.lo.s32 	%r44, %r43, %r42, %r111;
	ld.global.u32 	%r45, [%rd76+-12];
	ld.global.u32 	%r46, [%rd75+-12];
	mad.lo.s32 	%r47, %r46, %r45, %r44;
	ld.global.u32 	%r48, [%rd76+-8];
	ld.global.u32 	%r49, [%rd75+-8];
	mad.lo.s32 	%r50, %r49, %r48, %r47;
	ld.global.u32 	%r51, [%rd76+-4];
	ld.global.u32 	%r52, [%rd75+-4];
	mad.lo.s32 	%r53, %r52, %r51, %r50;
	ld.global.u32 	%r54, [%rd76];
	ld.global.u32 	%r55, [%rd75];
	mad.lo.s32 	%r56, %r55, %r54, %r53;
	ld.global.u32 	%r57, [%rd76+4];
	ld.global.u32 	%r58, [%rd75+4];
	mad.lo.s32 	%r59, %r58, %r57, %r56;
	ld.global.u32 	%r60, [%rd76+8];
	ld.global.u32 	%r61, [%rd75+8];
	mad.lo.s32 	%r62, %r61, %r60, %r59;
	ld.global.u32 	%r63, [%rd76+12];
	ld.global.u32 	%r64, [%rd75+12];
	mad.lo.s32 	%r111, %r64, %r63, %r62;
	add.s32 	%r100, %r100, 8;
	add.s64 	%rd76, %rd76, 32;
	add.s64 	%rd75, %rd75, 32;
	setp.ne.s32 	%p6, %r100, 0;
	mov.u32 	%r107, %r3;
	@%p6 bra 	$L__BB0_5;
$L__BB0_6:
	setp.eq.s32 	%p7, %r1, 0;
	@%p7 bra 	$L__BB0_14;
	add.s32 	%r66, %r1, -1;
	setp.lt.u32 	%p8, %r66, 3;
	@%p8 bra 	$L__BB0_9;
	cvt.u32.u64 	%r67, %rd5;
	add.s32 	%r68, %r107, %r8;
	mul.wide.u32 	%rd27, %r68, 4;
	add.s64 	%rd28, %rd2, %rd27;
	ld.global.u32 	%r69, [%rd28];
	add.s32 	%r70, %r107, %r67;
	cvt.u64.u32 	%rd29, %r70;
	add.s64 	%rd30, %rd8, %rd29;
	shl.b64 	%rd31, %rd30, 2;
	add.s64 	%rd32, %rd1, %rd31;
	ld.global.u32 	%r71, [%rd32];
	mad.lo.s32 	%r72, %r71, %r69, %r111;
	cvt.u64.u32 	%rd33, %r8;
	cvt.u64.u32 	%rd34, %r107;
	add.s64 	%rd35, %rd34, %rd33;
	shl.b64 	%rd36, %rd35, 2;
	add.s64 	%rd37, %rd2, %rd36;
	ld.global.u32 	%r73, [%rd37+4];
	add.s64 	%rd38, %rd34, %rd5;
	add.s64 	%rd39, %rd8, %rd38;
	shl.b64 	%rd40, %rd39, 2;
	add.s64 	%rd41, %rd1, %rd40;
	ld.global.u32 	%r74, [%rd41+4];
	mad.lo.s32 	%r75, %r74, %r73, %r72;
	ld.global.u32 	%r76, [%rd37+8];
	ld.global.u32 	%r77, [%rd41+8];
	mad.lo.s32 	%r78, %r77, %r76, %r75;
	ld.global.u32 	%r79, [%rd37+12];
	ld.global.u32 	%r80, [%rd41+12];
	mad.lo.s32 	%r111, %r80, %r79, %r78;
	add.s32 	%r107, %r107, 4;
$L__BB0_9:
	setp.eq.s32 	%p9, %r2, 0;
	@%p9 bra 	$L__BB0_14;
	setp.eq.s32 	%p10, %r2, 1;
	@%p10 bra 	$L__BB0_12;
	cvt.u32.u64 	%r82, %rd5;
	add.s32 	%r83, %r107, %r8;
	mul.wide.u32 	%rd42, %r83, 4;
	add.s64 	%rd43, %rd2, %rd42;
	ld.global.u32 	%r84, [%rd43];
	add.s32 	%r85, %r107, %r82;
	cvt.u64.u32 	%rd44, %r85;
	add.s64 	%rd45, %rd8, %rd44;
	shl.b64 	%rd46, %rd45, 2;
	add.s64 	%rd47, %rd1, %rd46;
	ld.global.u32 	%r86, [%rd47];
	mad.lo.s32 	%r87, %r86, %r84, %r111;
	cvt.u64.u32 	%rd48, %r8;
	cvt.u64.u32 	%rd49, %r107;
	add.s64 	%rd50, %rd49, %rd48;
	shl.b64 	%rd51, %rd50, 2;
	add.s64 	%rd52, %rd2, %rd51;
	ld.global.u32 	%r88, [%rd52+4];
	add.s64 	%rd53, %rd49, %rd5;
	add.s64 	%rd54, %rd8, %rd53;
	shl.b64 	%rd55, %rd54, 2;
	add.s64 	%rd56, %rd1, %rd55;
	ld.global.u32 	%r89, [%rd56+4];
	mad.lo.s32 	%r111, %r89, %r88, %r87;
	add.s32 	%r107, %r107, 2;
$L__BB0_12:
	setp.eq.s32 	%p11, %r4, 0;
	@%p11 bra 	$L__BB0_14;
	cvt.u32.u64 	%r90, %rd5;
	add.s32 	%r91, %r107, %r8;
	mul.wide.u32 	%rd57, %r91, 4;
	add.s64 	%rd58, %rd2, %rd57;
	ld.global.u32 	%r92, [%rd58];
	add.s32 	%r93, %r107, %r90;
	cvt.u64.u32 	%rd59, %r93;
	add.s64 	%rd60, %rd8, %rd59;
	shl.b64 	%rd61, %rd60, 2;
	add.s64 	%rd62, %rd1, %rd61;
	ld.global.u32 	%r94, [%rd62];
	mad.lo.s32 	%r111, %r94, %r92, %r111;
$L__BB0_14:
	add.s32 	%r99, %r99, 1;
	setp.ne.s32 	%p12, %r99, %r32;
	@%p12 bra 	$L__BB0_3;
	mul.hi.s32 	%r95, %r111, 954437177;
	shr.u32 	%r96, %r95, 31;
	shr.s32 	%r97, %r95, 1;
	add.s32 	%r30, %r97, %r96;
$L__BB0_16:
	setp.eq.s32 	%p13, %r32, 3;
	@%p13 bra 	$L__BB0_21;
	setp.eq.s32 	%p14, %r32, 5;
	@%p14 bra 	$L__BB0_20;
	setp.ne.s32 	%p15, %r32, 7;
	@%p15 bra 	$L__BB0_22;
	add.s64 	%rd71, %rd4, 3;
	mad.lo.s64 	%rd72, %rd71, %rd7, %rd5;
	shl.b64 	%rd73, %rd72, 2;
	add.s64 	%rd74, %rd3, %rd73;
	st.global.u32 	[%rd74+12], %r30;
	bra.uni 	$L__BB0_22;
$L__BB0_20:
	add.s64 	%rd67, %rd4, 2;
	mad.lo.s64 	%rd68, %rd67, %rd7, %rd5;
	shl.b64 	%rd69, %rd68, 2;
	add.s64 	%rd70, %rd3, %rd69;
	st.global.u32 	[%rd70+8], %r30;
	bra.uni 	$L__BB0_22;
$L__BB0_21:
	mad.lo.s64 	%rd63, %rd7, %rd4, %rd7;
	add.s64 	%rd64, %rd63, %rd5;
	shl.b64 	%rd65, %rd64, 2;
	add.s64 	%rd66, %rd3, %rd65;
	st.global.u32 	[%rd66+4], %r30;
$L__BB0_22:
	ret;

}


// ===== COMPILED SASS (sm_100) =====

	.target	sm_100

	.elftype	@"ET_EXEC"


//--------------------- .note.nv.tkinfo           --------------------------
	.section	.note.nv.tkinfo,"",@"SHT_NOTE"
	.sectionflags	@"SHF_NOTE_NV_TKINFO"
	.tkinfo
        /*0018*/ 	.word	0x00000002
        /*0030*/ 	.string	""
        /*0030*/ 	.string	"ptxas"
        /*0030*/ 	.string	"Cuda compilation tools, release 13.0, V13.0.88"
        /*0030*/ 	.string	"Build cuda_13.0.r13.0/compiler.36424714_0"
        /*0030*/ 	.string	"-arch sm_100 -m 64 "



//--------------------- .note.nv.cuinfo           --------------------------
	.section	.note.nv.cuinfo,"",@"SHT_NOTE"
	.sectionflags	@"SHF_NOTE_NV_CUINFO"
        /*0018*/ 	.short	0x0002
        /*001a*/ 	.short	0x0064
        /*001c*/ 	.short	0x0082
	.zero		2


//--------------------- .nv.info                  --------------------------
	.section	.nv.info,"",@"SHT_CUDA_INFO"
	.align	4


	//----- nvinfo : EIATTR_REGCOUNT
	.align		4
        /*0000*/ 	.byte	0x04, 0x2f
        /*0002*/ 	.short	(.L_1 - .L_0)
	.align		4
.L_0:
        /*0004*/ 	.word	index@(_Z11convolucionPiS_S_iii)
        /*0008*/ 	.word	0x00000020


	//----- nvinfo : EIATTR_FRAME_SIZE
	.align		4
.L_1:
        /*000c*/ 	.byte	0x04, 0x11
        /*000e*/ 	.short	(.L_3 - .L_2)
	.align		4
.L_2:
        /*0010*/ 	.word	index@(_Z11convolucionPiS_S_iii)
        /*0014*/ 	.word	0x00000000


	//----- nvinfo : EIATTR_MIN_STACK_SIZE
	.align		4
.L_3:
        /*0018*/ 	.byte	0x04, 0x12
        /*001a*/ 	.short	(.L_5 - .L_4)
	.align		4
.L_4:
        /*001c*/ 	.word	index@(_Z11convolucionPiS_S_iii)
        /*0020*/ 	.word	0x00000000
.L_5:


//--------------------- .nv.compat                --------------------------
	.section	.nv.compat,"",@"SHT_CUDA_COMPAT_INFO"
	.align	4
        /*0000*/ 	.byte	0x02, 0x09, 0x00, 0x00, 0x02, 0x02, 0x01, 0x00, 0x02, 0x05, 0x05, 0x00, 0x03, 0x07, 0x01, 0x01
        /*0010*/ 	.byte	0x02, 0x03, 0x00, 0x00, 0x02, 0x06, 0x01, 0x00, 0x04, 0x0b, 0x08, 0x00, 0x09, 0x00, 0x00, 0x00
        /*0020*/ 	.byte	0x00, 0x00, 0x00, 0x00


//--------------------- .nv.info._Z11convolucionPiS_S_iii --------------------------
	.section	.nv.info._Z11convolucionPiS_S_iii,"",@"SHT_CUDA_INFO"
	.sectionflags	@""
	.align	4


	//----- nvinfo : EIATTR_CUDA_API_VERSION
	.align		4
        /*0000*/ 	.byte	0x04, 0x37
        /*0002*/ 	.short	(.L_7 - .L_6)
.L_6:
        /*0004*/ 	.word	0x00000082


	//----- nvinfo : EIATTR_KPARAM_INFO
	.align		4
.L_7:
        /*0008*/ 	.byte	0x04, 0x17
        /*000a*/ 	.short	(.L_9 - .L_8)
.L_8:
        /*000c*/ 	.word	0x00000000
        /*0010*/ 	.short	0x0005
        /*0012*/ 	.short	0x0020
        /*0014*/ 	.byte	0x00, 0xf0, 0x11, 0x00


	//----- nvinfo : EIATTR_KPARAM_INFO
	.align		4
.L_9:
        /*0018*/ 	.byte	0x04, 0x17
        /*001a*/ 	.short	(.L_11 - .L_10)
.L_10:
        /*001c*/ 	.word	0x00000000
        /*0020*/ 	.short	0x0004
        /*0022*/ 	.short	0x001c
        /*0024*/ 	.byte	0x00, 0xf0, 0x11, 0x00


	//----- nvinfo : EIATTR_KPARAM_INFO
	.align		4
.L_11:
        /*0028*/ 	.byte	0x04, 0x17
        /*002a*/ 	.short	(.L_13 - .L_12)
.L_12:
        /*002c*/ 	.word	0x00000000
        /*0030*/ 	.short	0x0003
        /*0032*/ 	.short	0x0018
        /*0034*/ 	.byte	0x00, 0xf0, 0x11, 0x00


	//----- nvinfo : EIATTR_KPARAM_INFO
	.align		4
.L_13:
        /*0038*/ 	.byte	0x04, 0x17
        /*003a*/ 	.short	(.L_15 - .L_14)
.L_14:
        /*003c*/ 	.word	0x00000000
        /*0040*/ 	.short	0x0002
        /*0042*/ 	.short	0x0010
        /*0044*/ 	.byte	0x00, 0xf5, 0x21, 0x00


	//----- nvinfo : EIATTR_KPARAM_INFO
	.align		4
.L_15:
        /*0048*/ 	.byte	0x04, 0x17
        /*004a*/ 	.short	(.L_17 - .L_16)
.L_16:
        /*004c*/ 	.word	0x00000000
        /*0050*/ 	.short	0x0001
        /*0052*/ 	.short	0x0008
        /*0054*/ 	.byte	0x00, 0xf5, 0x21, 0x00


	//----- nvinfo : EIATTR_KPARAM_INFO
	.align		4
.L_17:
        /*0058*/ 	.byte	0x04, 0x17
        /*005a*/ 	.short	(.L_19 - .L_18)
.L_18:
        /*005c*/ 	.word	0x00000000
        /*0060*/ 	.short	0x0000
        /*0062*/ 	.short	0x0000
        /*0064*/ 	.byte	0x00, 0xf5, 0x21, 0x00


	//----- nvinfo : EIATTR_SPARSE_MMA_MASK
	.align		4
.L_19:
        /*0068*/ 	.byte	0x03, 0x50
        /*006a*/ 	.short	0x0000


	//----- nvinfo : EIATTR_MAXREG_COUNT
	.align		4
        /*006c*/ 	.byte	0x03, 0x1b
        /*006e*/ 	.short	0x00ff


	//----- nvinfo : EIATTR_MERCURY_ISA_VERSION
	.align		4
        /*0070*/ 	.byte	0x03, 0x5f
        /*0072*/ 	.short	0x0101


	//----- nvinfo : EIATTR_VRC_CTA_INIT_COUNT
	.align		4
        /*0074*/ 	.byte	0x02, 0x4a
	.zero		1
	.zero		1


	//----- nvinfo : EIATTR_EXIT_INSTR_OFFSETS
	.align		4
        /*0078*/ 	.byte	0x04, 0x1c
        /*007a*/ 	.short	(.L_21 - .L_20)


	//   ....[0]....
.L_20:
        /*007c*/ 	.word	0x00000b40


	//   ....[1]....
        /*0080*/ 	.word	0x00000c10


	//   ....[2]....
        /*0084*/ 	.word	0x00000ce0


	//   ....[3]....
        /*0088*/ 	.word	0x00000d80


	//----- nvinfo : EIATTR_INDIRECT_BRANCH_TARGETS
	.align		4
.L_21:
        /*008c*/ 	.byte	0x04, 0x34
        /*008e*/ 	.short	(.L_23 - .L_22)


	//   ....[0]....
.L_22:
        /*0090*/ 	.word	.L_x_9@srel
        /*0094*/ 	.short	0x0
        /*0096*/ 	.short	0x0
        /*0098*/ 	.word	0x4
        /*009c*/ 	.word	.L_x_10@srel
        /*00a0*/ 	.word	.L_x_11@srel
        /*00a4*/ 	.word	.L_x_12@srel
        /*00a8*/ 	.word	.L_x_11@srel


	//----- nvinfo : EIATTR_CRS_STACK_SIZE
	.align		4
.L_23:
        /*00ac*/ 	.byte	0x04, 0x1e
        /*00ae*/ 	.short	(.L_25 - .L_24)
.L_24:
        /*00b0*/ 	.word	0x00000000


	//----- nvinfo : EIATTR_CBANK_PARAM_SIZE
	.align		4
.L_25:
        /*00b4*/ 	.byte	0x03, 0x19
        /*00b6*/ 	.short	0x0024


	//----- nvinfo : EIATTR_PARAM_CBANK
	.align		4
        /*00b8*/ 	.byte	0x04, 0x0a
        /*00ba*/ 	.short	(.L_27 - .L_26)
	.align		4
.L_26:
        /*00bc*/ 	.word	index@(.nv.constant0._Z11convolucionPiS_S_iii)
        /*00c0*/ 	.short	0x0380
        /*00c2*/ 	.short	0x0024


	//----- nvinfo : EIATTR_SW_WAR
	.align		4
.L_27:
        /*00c4*/ 	.byte	0x04, 0x36
        /*00c6*/ 	.short	(.L_29 - .L_28)
.L_28:
        /*00c8*/ 	.word	0x00000008
.L_29:


//--------------------- .nv.callgraph             --------------------------
	.section	.nv.callgraph,"",@"SHT_CUDA_CALLGRAPH"
	.align	4
	.sectionentsize	8
	.align		4
        /*0000*/ 	.word	0x00000000
	.align		4
        /*0004*/ 	.word	0xffffffff
	.align		4
        /*0008*/ 	.word	0x00000000
	.align		4
        /*000c*/ 	.word	0xfffffffe
	.align		4
        /*0010*/ 	.word	0x00000000
	.align		4
        /*0014*/ 	.word	0xfffffffd
	.align		4
        /*0018*/ 	.word	0x00000000
	.align		4
        /*001c*/ 	.word	0xfffffffc


//--------------------- .nv.constant2._Z11convolucionPiS_S_iii --------------------------
	.section	.nv.constant2._Z11convolucionPiS_S_iii,"a",@progbits
	.sectionflags	@""
	.align	4
.nv.constant2._Z11convolucionPiS_S_iii:
        /*0000*/ 	.byte	0xf0, 0x0c, 0x00, 0x00, 0x30, 0x0b, 0x00, 0x00, 0x20, 0x0c, 0x00, 0x00, 0x30, 0x0b, 0x00, 0x00


//--------------------- .text._Z11convolucionPiS_S_iii --------------------------
	.section	.text._Z11convolucionPiS_S_iii,"ax",@progbits
	.align	128
        .global         _Z11convolucionPiS_S_iii
        .type           _Z11convolucionPiS_S_iii,@function
        .size           _Z11convolucionPiS_S_iii,(.L_x_14 - _Z11convolucionPiS_S_iii)
        .other          _Z11convolucionPiS_S_iii,@"STO_CUDA_ENTRY STV_DEFAULT"
_Z11convolucionPiS_S_iii:
.text._Z11convolucionPiS_S_iii:
[----:B------:R-:W-:Y:S01]  /*0000*/  LDC R1, c[0x0][0x37c] ;  /* 0x0000df00ff017b82 */ /* 0x000fe20000000800 */
[----:B------:R-:W0:Y:S07]  /*0010*/  S2R R0, SR_TID.X ;  /* 0x0000000000007919 */ /* 0x000e2e0000002100 */
[----:B------:R-:W1:Y:S01]  /*0020*/  S2UR UR6, SR_CTAID.X ;  /* 0x00000000000679c3 */ /* 0x000e620000002500 */
[----:B------:R-:W2:Y:S01]  /*0030*/  LDCU UR7, c[0x0][0x3a0] ;  /* 0x00007400ff0777ac */ /* 0x000ea20008000800 */
[----:B------:R-:W-:Y:S01]  /*0040*/  BSSY.RECONVERGENT B0, `(.L_x_0) ;  /* 0x00000a8000007945 */ /* 0x000fe20003800200 */
[----:B------:R-:W3:Y:S01]  /*0050*/  LDCU.64 UR4, c[0x0][0x398] ;  /* 0x00007300ff0477ac */ /* 0x000ee20008000a00 */
[----:B------:R-:W4:Y:S01]  /*0060*/  LDCU.64 UR8, c[0x0][0x358] ;  /* 0x00006b00ff0877ac */ /* 0x000f220008000a00 */
[----:B--2---:R-:W-:-:S02]  /*0070*/  IMAD.U32 R3, RZ, RZ, UR7 ;  /* 0x00000007ff037e24 */ /* 0x004fc4000f8e00ff */
[----:B---3--:R-:W-:-:S03]  /*0080*/  IMAD.U32 R2, RZ, RZ, UR4 ;  /* 0x00000004ff027e24 */ /* 0x008fc6000f8e00ff */
[C---:B-1----:R-:W-:Y:S01]  /*0090*/  IADD3 R4, P4, PT, R3.reuse, UR6, RZ ;  /* 0x0000000603047c10 */ /* 0x042fe2000ff9e0ff */
[----:B------:R-:W-:Y:S01]  /*00a0*/  USHF.R.S32.HI UR4, URZ, 0x1f, UR5 ;  /* 0x0000001fff047899 */ /* 0x000fe20008011405 */
[----:B------:R-:W-:Y:S02]  /*00b0*/  ISETP.GE.AND P0, PT, R3, 0x1, PT ;  /* 0x000000010300780c */ /* 0x000fe40003f06270 */
[----:B------:R-:W-:Y:S02]  /*00c0*/  ISETP.GE.U32.AND P2, PT, R4, UR5, PT ;  /* 0x0000000504007c0c */ /* 0x000fe4000bf46070 */
[----:B------:R-:W-:Y:S02]  /*00d0*/  SHF.R.S32.HI R4, RZ, 0x1f, R3 ;  /* 0x0000001fff047819 */ /* 0x000fe40000011403 */
[----:B0-----:R-:W-:Y:S02]  /*00e0*/  IADD3 R5, P3, PT, R0, R3, RZ ;  /* 0x0000000300057210 */ /* 0x001fe40007f7e0ff */
[----:B------:R-:W-:Y:S01]  /*00f0*/  SHF.R.S32.HI R15, RZ, 0x1f, R2 ;  /* 0x0000001fff0f7819 */ /* 0x000fe20000011402 */
[--C-:B------:R-:W-:Y:S01]  /*0100*/  IMAD.X R6, RZ, RZ, R4.reuse, P4 ;  /* 0x000000ffff067224 */ /* 0x100fe200020e0604 */
[----:B------:R-:W-:Y:S01]  /*0110*/  ISETP.GE.U32.AND P1, PT, R5, R2, PT ;  /* 0x000000020500720c */ /* 0x000fe20003f26070 */
[----:B------:R-:W-:-:S02]  /*0120*/  IMAD.X R5, RZ, RZ, R4, P3 ;  /* 0x000000ffff057224 */ /* 0x000fc400018e0604 */
[----:B------:R-:W-:Y:S01]  /*0130*/  IMAD.MOV.U32 R4, RZ, RZ, RZ ;  /* 0x000000ffff047224 */ /* 0x000fe200078e00ff */
[----:B------:R-:W-:Y:S02]  /*0140*/  ISETP.GE.U32.OR.EX P0, PT, R6, UR4, !P0, P2 ;  /* 0x0000000406007c0c */ /* 0x000fe4000c706520 */
[----:B------:R-:W-:-:S04]  /*0150*/  ISETP.GE.U32.AND.EX P1, PT, R5, R15, PT, P1 ;  /* 0x0000000f0500720c */ /* 0x000fc80003f26110 */
[----:B------:R-:W-:-:S13]  /*0160*/  PLOP3.LUT P0, PT, P1, P0, PT, 0xf8, 0x8f ;  /* 0x00000000008f781c */ /* 0x000fda0000f01f70 */
[----:B----4-:R-:W-:Y:S05]  /*0170*/  @P0 BRA `(.L_x_1) ;  /* 0x0000000800500947 */ /* 0x010fea0003800000 */
[C---:B------:R-:W-:Y:S01]  /*0180*/  LOP3.LUT R4, R3.reuse, 0x7ffffff8, RZ, 0xc0, !PT ;  /* 0x7ffffff803047812 */ /* 0x040fe200078ec0ff */
[----:B------:R-:W-:Y:S01]  /*0190*/  IMAD.MOV.U32 R23, RZ, RZ, RZ ;  /* 0x000000ffff177224 */ /* 0x000fe200078e00ff */
[C---:B------:R-:W-:Y:S01]  /*01a0*/  LOP3.LUT R5, R3.reuse, 0x7, RZ, 0xc0, !PT ;  /* 0x0000000703057812 */ /* 0x040fe200078ec0ff */
[----:B------:R-:W-:Y:S01]  /*01b0*/  UMOV UR4, URZ ;  /* 0x000000ff00047c82 */ /* 0x000fe20008000000 */
[----:B------:R-:W-:Y:S02]  /*01c0*/  LOP3.LUT R6, R3, 0x3, RZ, 0xc0, !PT ;  /* 0x0000000303067812 */ /* 0x000fe400078ec0ff */
[----:B------:R-:W-:-:S07]  /*01d0*/  IADD3 R8, PT, PT, -R4, RZ, RZ ;  /* 0x000000ff04087210 */ /* 0x000fce0007ffe1ff */
.L_x_7:
[----:B------:R-:W0:Y:S01]  /*01e0*/  LDCU UR5, c[0x0][0x3a0] ;  /* 0x00007400ff0577ac */ /* 0x000e220008000800 */
[----:B------:R-:W-:Y:S02]  /*01f0*/  VIADD R7, R0, UR4 ;  /* 0x0000000400077c36 */ /* 0x000fe40008000000 */
[----:B------:R-:W-:Y:S01]  /*0200*/  IMAD.MOV.U32 R22, RZ, RZ, RZ ;  /* 0x000000ffff167224 */ /* 0x000fe200078e00ff */
[----:B------:R-:W1:Y:S01]  /*0210*/  LDCU UR7, c[0x0][0x398] ;  /* 0x00007300ff0777ac */ /* 0x000e620008000800 */
[----:B0-----:R-:W-:-:S04]  /*0220*/  IMAD.U32 R3, RZ, RZ, UR5 ;  /* 0x00000005ff037e24 */ /* 0x001fc8000f8e00ff */
[C---:B------:R-:W-:Y:S01]  /*0230*/  IMAD R9, R3.reuse, UR4, RZ ;  /* 0x0000000403097c24 */ /* 0x040fe2000f8e02ff */
[----:B------:R-:W-:Y:S01]  /*0240*/  ISETP.GE.U32.AND P1, PT, R3, 0x8, PT ;  /* 0x000000080300780c */ /* 0x000fe20003f26070 */
[----:B------:R-:W-:Y:S01]  /*0250*/  UIADD3 UR4, UPT, UPT, UR4, 0x1, URZ ;  /* 0x0000000104047890 */ /* 0x000fe2000fffe0ff */
[----:B-1----:R-:W-:-:S04]  /*0260*/  IMAD.U32 R2, RZ, RZ, UR7 ;  /* 0x00000007ff027e24 */ /* 0x002fc8000f8e00ff */
[----:B------:R-:W-:Y:S01]  /*0270*/  IMAD.WIDE.U32 R16, R7, R2, RZ ;  /* 0x0000000207107225 */ /* 0x000fe200078e00ff */
[----:B------:R-:W-:-:S03]  /*0280*/  ISETP.NE.AND P0, PT, R3, UR4, PT ;  /* 0x0000000403007c0c */ /* 0x000fc6000bf05270 */
[----:B------:R-:W-:-:S03]  /*0290*/  IMAD R7, R7, R15, R17 ;  /* 0x0000000f07077224 */ /* 0x000fc600078e0211 */
[----:B------:R-:W-:Y:S07]  /*02a0*/  @!P1 BRA `(.L_x_2) ;  /* 0x0000000000c09947 */ /* 0x000fee0003800000 */
[----:B------:R-:W0:Y:S01]  /*02b0*/  LDC.64 R10, c[0x0][0x380] ;  /* 0x0000e000ff0a7b82 */ /* 0x000e220000000a00 */
[----:B------:R-:W1:Y:S01]  /*02c0*/  LDCU.64 UR10, c[0x0][0x388] ;  /* 0x00007100ff0a77ac */ /* 0x000e620008000a00 */
[----:B------:R-:W-:Y:S01]  /*02d0*/  IADD3 R21, P1, PT, R16, UR6, RZ ;  /* 0x0000000610157c10 */ /* 0x000fe2000ff3e0ff */
[----:B------:R-:W-:-:S04]  /*02e0*/  IMAD.MOV.U32 R18, RZ, RZ, R8 ;  /* 0x000000ffff127224 */ /* 0x000fc800078e0008 */
[----:B------:R-:W-:Y:S01]  /*02f0*/  IMAD.X R12, RZ, RZ, R7, P1 ;  /* 0x000000ffff0c7224 */ /* 0x000fe200008e0607 */
[----:B-1----:R-:W-:-:S04]  /*0300*/  LEA R20, P2, R21, UR10, 0x2 ;  /* 0x0000000a15147c11 */ /* 0x002fc8000f8410ff */
[----:B------:R-:W-:Y:S01]  /*0310*/  IADD3 R20, P3, PT, R20, 0x10, RZ ;  /* 0x0000001014147810 */ /* 0x000fe20007f7e0ff */
[----:B0-----:R-:W-:Y:S01]  /*0320*/  IMAD.WIDE.U32 R10, R9, 0x4, R10 ;  /* 0x00000004090a7825 */ /* 0x001fe200078e000a */
[----:B------:R-:W-:Y:S02]  /*0330*/  LEA.HI.X R21, R21, UR11, R12, 0x2, P2 ;  /* 0x0000000b15157c11 */ /* 0x000fe400090f140c */
[----:B------:R-:W-:-:S03]  /*0340*/  IADD3 R19, P1, PT, R10, 0x10, RZ ;  /* 0x000000100a137810 */ /* 0x000fc60007f3e0ff */
[----:B------:R-:W-:Y:S01]  /*0350*/  IMAD.X R21, RZ, RZ, R21, P3 ;  /* 0x000000ffff157224 */ /* 0x000fe200018e0615 */
[----:B------:R-:W-:-:S09]  /*0360*/  IADD3.X R22, PT, PT, RZ, R11, RZ, P1, !PT ;  /* 0x0000000bff167210 */ /* 0x000fd20000ffe4ff */
.L_x_3:
[----:B------:R-:W-:Y:S01]  /*0370*/  IMAD.MOV.U32 R10, RZ, RZ, R19 ;  /* 0x000000ffff0a7224 */ /* 0x000fe200078e0013 */
[----:B------:R-:W-:Y:S01]  /*0380*/  MOV R13, R21 ;  /* 0x00000015000d7202 */ /* 0x000fe20000000f00 */
[----:B------:R-:W-:Y:S02]  /*0390*/  IMAD.MOV.U32 R11, RZ, RZ, R22 ;  /* 0x000000ffff0b7224 */ /* 0x000fe400078e0016 */
[----:B------:R-:W-:-:S03]  /*03a0*/  IMAD.MOV.U32 R12, RZ, RZ, R20 ;  /* 0x000000ffff0c7224 */ /* 0x000fc600078e0014 */
[----:B------:R-:W2:Y:S04]  /*03b0*/  LDG.E R20, desc[UR8][R10.64+-0x10] ;  /* 0xfffff0080a147981 */ /* 0x000ea8000c1e1900 */
[----:B------:R-:W2:Y:S04]  /*03c0*/  LDG.E R19, desc[UR8][R12.64+-0x10] ;  /* 0xfffff0080c137981 */ /* 0x000ea8000c1e1900 */
[----:B------:R-:W3:Y:S04]  /*03d0*/  LDG.E R26, desc[UR8][R10.64+-0xc] ;  /* 0xfffff4080a1a7981 */ /* 0x000ee8000c1e1900 */
[----:B------:R-:W3:Y:S04]  /*03e0*/  LDG.E R27, desc[UR8][R12.64+-0xc] ;  /* 0xfffff4080c1b7981 */ /* 0x000ee8000c1e1900 */
[----:B------:R-:W4:Y:S04]  /*03f0*/  LDG.E R24, desc[UR8][R10.64+-0x8] ;  /* 0xfffff8080a187981 */ /* 0x000f28000c1e1900 */
[----:B------:R-:W4:Y:S04]  /*0400*/  LDG.E R25, desc[UR8][R12.64+-0x8] ;  /* 0xfffff8080c197981 */ /* 0x000f28000c1e1900 */
[----:B------:R-:W5:Y:S04]  /*0410*/  LDG.E R21, desc[UR8][R10.64+-0x4] ;  /* 0xfffffc080a157981 */ /* 0x000f68000c1e1900 */
[----:B------:R-:W5:Y:S01]  /*0420*/  LDG.E R22, desc[UR8][R12.64+-0x4] ;  /* 0xfffffc080c167981 */ /* 0x000f62000c1e1900 */
[----:B--2---:R-:W-:-:S03]  /*0430*/  IMAD R19, R20, R19, R23 ;  /* 0x0000001314137224 */ /* 0x004fc600078e0217 */
[----:B------:R-:W2:Y:S04]  /*0440*/  LDG.E R20, desc[UR8][R12.64] ;  /* 0x000000080c147981 */ /* 0x000ea8000c1e1900 */
[----:B------:R-:W2:Y:S01]  /*0450*/  LDG.E R23, desc[UR8][R12.64+0x4] ;  /* 0x000004080c177981 */ /* 0x000ea2000c1e1900 */
[----:B---3--:R-:W-:-:S03]  /*0460*/  IMAD R26, R26, R27, R19 ;  /* 0x0000001b1a1a7224 */ /* 0x008fc600078e0213 */
[----:B------:R-:W2:Y:S01]  /*0470*/  LDG.E R19, desc[UR8][R10.64] ;  /* 0x000000080a137981 */ /* 0x000ea2000c1e1900 */
[----:B----4-:R-:W-:-:S03]  /*0480*/  IMAD R25, R24, R25, R26 ;  /* 0x0000001918197224 */ /* 0x010fc600078e021a */
[----:B------:R-:W3:Y:S04]  /*0490*/  LDG.E R24, desc[UR8][R10.64+0x4] ;  /* 0x000004080a187981 */ /* 0x000ee8000c1e1900 */
[----:B------:R-:W4:Y:S01]  /*04a0*/  LDG.E R26, desc[UR8][R12.64+0xc] ;  /* 0x00000c080c1a7981 */ /* 0x000f22000c1e1900 */
[----:B-----5:R-:W-:-:S03]  /*04b0*/  IMAD R27, R21, R22, R25 ;  /* 0x00000016151b7224 */ /* 0x020fc600078e0219 */
[----:B------:R-:W5:Y:S04]  /*04c0*/  LDG.E R21, desc[UR8][R10.64+0x8] ;  /* 0x000008080a157981 */ /* 0x000f68000c1e1900 */
[----:B------:R-:W5:Y:S04]  /*04d0*/  LDG.E R22, desc[UR8][R12.64+0x8] ;  /* 0x000008080c167981 */ /* 0x000f68000c1e1900 */
[----:B------:R-:W4:Y:S01]  /*04e0*/  LDG.E R25, desc[UR8][R10.64+0xc] ;  /* 0x00000c080a197981 */ /* 0x000f22000c1e1900 */
[----:B------:R-:W-:-:S05]  /*04f0*/  VIADD R18, R18, 0x8 ;  /* 0x0000000812127836 */ /* 0x000fca0000000000 */
[----:B------:R-:W-:Y:S01]  /*0500*/  ISETP.NE.AND P1, PT, R18, RZ, PT ;  /* 0x000000ff1200720c */ /* 0x000fe20003f25270 */
[----:B--2---:R-:W-:Y:S01]  /*0510*/  IMAD R19, R19, R20, R27 ;  /* 0x0000001413137224 */ /* 0x004fe200078e021b */
[----:B------:R-:W-:-:S03]  /*0520*/  IADD3 R20, P3, PT, R12, 0x20, RZ ;  /* 0x000000200c147810 */ /* 0x000fc60007f7e0ff */
[----:B---3--:R-:W-:Y:S01]  /*0530*/  IMAD R23, R24, R23, R19 ;  /* 0x0000001718177224 */ /* 0x008fe200078e0213 */
[----:B------:R-:W-:-:S03]  /*0540*/  IADD3 R19, P2, PT, R10, 0x20, RZ ;  /* 0x000000200a137810 */ /* 0x000fc60007f5e0ff */
[----:B-----5:R-:W-:Y:S02]  /*0550*/  IMAD R23, R21, R22, R23 ;  /* 0x0000001615177224 */ /* 0x020fe400078e0217 */
[----:B------:R-:W-:Y:S02]  /*0560*/  IMAD.X R22, RZ, RZ, R11, P2 ;  /* 0x000000ffff167224 */ /* 0x000fe400010e060b */
[----:B------:R-:W-:Y:S02]  /*0570*/  IMAD.X R21, RZ, RZ, R13, P3 ;  /* 0x000000ffff157224 */ /* 0x000fe400018e060d */
[----:B----4-:R-:W-:Y:S01]  /*0580*/  IMAD R23, R25, R26, R23 ;  /* 0x0000001a19177224 */ /* 0x010fe200078e0217 */
[----:B------:R-:W-:Y:S06]  /*0590*/  @P1 BRA `(.L_x_3) ;  /* 0xfffffffc00741947 */ /* 0x000fec000383ffff */
[----:B------:R-:W-:-:S07]  /*05a0*/  IMAD.MOV.U32 R22, RZ, RZ, R4 ;  /* 0x000000ffff167224 */ /* 0x000fce00078e0004 */
.L_x_2:
[----:B------:R-:W-:-:S13]  /*05b0*/  ISETP.NE.AND P1, PT, R5, RZ, PT ;  /* 0x000000ff0500720c */ /* 0x000fda0003f25270 */
[----:B------:R-:W-:Y:S05]  /*05c0*/  @!P1 BRA `(.L_x_4) ;  /* 0x00000004002c9947 */ /* 0x000fea0003800000 */
[----:B------:R-:W-:Y:S01]  /*05d0*/  VIADD R10, R5, 0xffffffff ;  /* 0xffffffff050a7836 */ /* 0x000fe20000000000 */
[----:B------:R-:W-:-:S04]  /*05e0*/  ISETP.NE.AND P1, PT, R6, RZ, PT ;  /* 0x000000ff0600720c */ /* 0x000fc80003f25270 */
[----:B------:R-:W-:-:S13]  /*05f0*/  ISETP.GE.U32.AND P2, PT, R10, 0x3, PT ;  /* 0x000000030a00780c */ /* 0x000fda0003f46070 */
[----:B------:R-:W-:Y:S05]  /*0600*/  @!P2 BRA `(.L_x_5) ;  /* 0x000000000078a947 */ /* 0x000fea0003800000 */
[----:B------:R-:W0:Y:S01]  /*0610*/  LDC.64 R10, c[0x0][0x380] ;  /* 0x0000e000ff0a7b82 */ /* 0x000e220000000a00 */
[----:B------:R-:W1:Y:S01]  /*0620*/  LDCU.128 UR12, c[0x0][0x380] ;  /* 0x00007000ff0c77ac */ /* 0x000e620008000c00 */
[----:B------:R-:W-:Y:S01]  /*0630*/  IADD3 R13, PT, PT, R22, UR6, RZ ;  /* 0x00000006160d7c10 */ /* 0x000fe2000fffe0ff */
[C---:B------:R-:W-:Y:S01]  /*0640*/  IMAD.IADD R21, R9.reuse, 0x1, R22 ;  /* 0x0000000109157824 */ /* 0x040fe200078e0216 */
[----:B------:R-:W-:Y:S02]  /*0650*/  IADD3 R19, P4, PT, R9, R22, RZ ;  /* 0x0000001609137210 */ /* 0x000fe40007f9e0ff */
[----:B------:R-:W-:-:S03]  /*0660*/  IADD3 R13, P2, PT, R13, R16, RZ ;  /* 0x000000100d0d7210 */ /* 0x000fc60007f5e0ff */
[----:B------:R-:W-:Y:S02]  /*0670*/  IMAD.X R26, RZ, RZ, RZ, P4 ;  /* 0x000000ffff1a7224 */ /* 0x000fe400020e06ff */
[----:B------:R-:W-:Y:S01]  /*0680*/  IMAD.X R18, RZ, RZ, R7, P2 ;  /* 0x000000ffff127224 */ /* 0x000fe200010e0607 */
[----:B------:R-:W-:-:S04]  /*0690*/  IADD3 R24, P2, P3, R16, UR6, R22 ;  /* 0x0000000610187c10 */ /* 0x000fc8000fb5e016 */
[----:B------:R-:W-:Y:S02]  /*06a0*/  IADD3.X R25, PT, PT, R7, RZ, RZ, P2, P3 ;  /* 0x000000ff07197210 */ /* 0x000fe400017e64ff */
[----:B-1----:R-:W-:-:S04]  /*06b0*/  LEA R12, P5, R13, UR14, 0x2 ;  /* 0x0000000e0d0c7c11 */ /* 0x002fc8000f8a10ff */
[----:B------:R-:W-:Y:S01]  /*06c0*/  LEA.HI.X R13, R13, UR15, R18, 0x2, P5 ;  /* 0x0000000f0d0d7c11 */ /* 0x000fe2000a8f1412 */
[----:B0-----:R-:W-:Y:S01]  /*06d0*/  IMAD.WIDE.U32 R10, R21, 0x4, R10 ;  /* 0x00000004150a7825 */ /* 0x001fe200078e000a */
[C---:B------:R-:W-:Y:S02]  /*06e0*/  LEA R20, P5, R19.reuse, UR12, 0x2 ;  /* 0x0000000c13147c11 */ /* 0x040fe4000f8a10ff */
[C---:B------:R-:W-:Y:S01]  /*06f0*/  LEA R18, P6, R24.reuse, UR14, 0x2 ;  /* 0x0000000e18127c11 */ /* 0x040fe2000f8c10ff */
[----:B------:R-:W2:Y:S01]  /*0700*/  LDG.E R12, desc[UR8][R12.64] ;  /* 0x000000080c0c7981 */ /* 0x000ea2000c1e1900 */
[----:B------:R-:W-:Y:S02]  /*0710*/  LEA.HI.X R21, R19, UR13, R26, 0x2, P5 ;  /* 0x0000000d13157c11 */ /* 0x000fe4000a8f141a */
[----:B------:R-:W-:Y:S01]  /*0720*/  LEA.HI.X R19, R24, UR15, R25, 0x2, P6 ;  /* 0x0000000f18137c11 */ /* 0x000fe2000b0f1419 */
[----:B------:R-:W2:Y:S04]  /*0730*/  LDG.E R10, desc[UR8][R10.64] ;  /* 0x000000080a0a7981 */ /* 0x000ea8000c1e1900 */
[----:B------:R-:W3:Y:S04]  /*0740*/  LDG.E R24, desc[UR8][R20.64+0x4] ;  /* 0x0000040814187981 */ /* 0x000ee8000c1e1900 */
[----:B------:R-:W3:Y:S04]  /*0750*/  LDG.E R25, desc[UR8][R18.64+0x4] ;  /* 0x0000040812197981 */ /* 0x000ee8000c1e1900 */
[----:B------:R-:W4:Y:S04]  /*0760*/  LDG.E R26, desc[UR8][R20.64+0x8] ;  /* 0x00000808141a7981 */ /* 0x000f28000c1e1900 */
[----:B------:R-:W4:Y:S04]  /*0770*/  LDG.E R27, desc[UR8][R18.64+0x8] ;  /* 0x00000808121b7981 */ /* 0x000f28000c1e1900 */
[----:B------:R-:W5:Y:S04]  /*0780*/  LDG.E R28, desc[UR8][R20.64+0xc] ;  /* 0x00000c08141c7981 */ /* 0x000f68000c1e1900 */
[----:B------:R-:W5:Y:S01]  /*0790*/  LDG.E R29, desc[UR8][R18.64+0xc] ;  /* 0x00000c08121d7981 */ /* 0x000f62000c1e1900 */
[----:B------:R-:W-:-:S02]  /*07a0*/  VIADD R22, R22, 0x4 ;  /* 0x0000000416167836 */ /* 0x000fc40000000000 */
[----:B--2---:R-:W-:-:S04]  /*07b0*/  IMAD R23, R10, R12, R23 ;  /* 0x0000000c0a177224 */ /* 0x004fc800078e0217 */
[----:B---3--:R-:W-:-:S04]  /*07c0*/  IMAD R23, R24, R25, R23 ;  /* 0x0000001918177224 */ /* 0x008fc800078e0217 */
[----:B----4-:R-:W-:-:S04]  /*07d0*/  IMAD R23, R26, R27, R23 ;  /* 0x0000001b1a177224 */ /* 0x010fc800078e0217 */
[----:B-----5:R-:W-:-:S07]  /*07e0*/  IMAD R23, R28, R29, R23 ;  /* 0x0000001d1c177224 */ /* 0x020fce00078e0217 */
.L_x_5:
[----:B------:R-:W-:Y:S05]  /*07f0*/  @!P1 BRA `(.L_x_4) ;  /* 0x0000000000a09947 */ /* 0x000fea0003800000 */
[----:B------:R-:W-:Y:S02]  /*0800*/  ISETP.NE.AND P2, PT, R6, 0x1, PT ;  /* 0x000000010600780c */ /* 0x000fe40003f45270 */
[----:B------:R-:W-:-:S11]  /*0810*/  LOP3.LUT P1, RZ, R3, 0x1, RZ, 0xc0, !PT ;  /* 0x0000000103ff7812 */ /* 0x000fd6000782c0ff */
[----:B------:R-:W-:Y:S05]  /*0820*/  @!P2 BRA `(.L_x_6) ;  /* 0x000000000060a947 */ /* 0x000fea0003800000 */
[----:B------:R-:W0:Y:S01]  /*0830*/  LDCU.128 UR12, c[0x0][0x380] ;  /* 0x00007000ff0c77ac */ /* 0x000e220008000c00 */
[----:B------:R-:W1:Y:S01]  /*0840*/  LDC.64 R20, c[0x0][0x380] ;  /* 0x0000e000ff147b82 */ /* 0x000e620000000a00 */
[----:B------:R-:W-:-:S05]  /*0850*/  VIADD R11, R22, UR6 ;  /* 0x00000006160b7c36 */ /* 0x000fca0008000000 */
[----:B------:R-:W-:Y:S02]  /*0860*/  IADD3 R10, P2, PT, R11, R16, RZ ;  /* 0x000000100b0a7210 */ /* 0x000fe40007f5e0ff */
[----:B------:R-:W-:Y:S02]  /*0870*/  IADD3 R11, P4, PT, R9, R22, RZ ;  /* 0x00000016090b7210 */ /* 0x000fe40007f9e0ff */
[----:B------:R-:W-:Y:S02]  /*0880*/  IADD3.X R13, PT, PT, RZ, R7, RZ, P2, !PT ;  /* 0x00000007ff0d7210 */ /* 0x000fe400017fe4ff */
[----:B------:R-:W-:Y:S01]  /*0890*/  IADD3 R24, P2, P3, R16, UR6, R22 ;  /* 0x0000000610187c10 */ /* 0x000fe2000fb5e016 */
[----:B------:R-:W-:-:S03]  /*08a0*/  IMAD.X R26, RZ, RZ, RZ, P4 ;  /* 0x000000ffff1a7224 */ /* 0x000fc600020e06ff */
[----:B------:R-:W-:Y:S02]  /*08b0*/  IADD3.X R25, PT, PT, R7, RZ, RZ, P2, P3 ;  /* 0x000000ff07197210 */ /* 0x000fe400017e64ff */
[----:B0-----:R-:W-:-:S04]  /*08c0*/  LEA R18, P5, R10, UR14, 0x2 ;  /* 0x0000000e0a127c11 */ /* 0x001fc8000f8a10ff */
[----:B------:R-:W-:Y:S01]  /*08d0*/  LEA.HI.X R19, R10, UR15, R13, 0x2, P5 ;  /* 0x0000000f0a137c11 */ /* 0x000fe2000a8f140d */
[----:B------:R-:W-:Y:S01]  /*08e0*/  IMAD.IADD R13, R9, 0x1, R22 ;  /* 0x00000001090d7824 */ /* 0x000fe200078e0216 */
[----:B------:R-:W-:Y:S02]  /*08f0*/  LEA R12, P5, R11, UR12, 0x2 ;  /* 0x0000000c0b0c7c11 */ /* 0x000fe4000f8a10ff */
[C---:B------:R-:W-:Y:S01]  /*0900*/  LEA R10, P6, R24.reuse, UR14, 0x2 ;  /* 0x0000000e180a7c11 */ /* 0x040fe2000f8c10ff */
[----:B-1----:R-:W-:Y:S01]  /*0910*/  IMAD.WIDE.U32 R20, R13, 0x4, R20 ;  /* 0x000000040d147825 */ /* 0x002fe200078e0014 */
[----:B------:R-:W-:Y:S01]  /*0920*/  LEA.HI.X R13, R11, UR13, R26, 0x2, P5 ;  /* 0x0000000d0b0d7c11 */ /* 0x000fe2000a8f141a */
[----:B------:R-:W2:Y:S01]  /*0930*/  LDG.E R18, desc[UR8][R18.64] ;  /* 0x0000000812127981 */ /* 0x000ea2000c1e1900 */
[----:B------:R-:W-:-:S03]  /*0940*/  LEA.HI.X R11, R24, UR15, R25, 0x2, P6 ;  /* 0x0000000f180b7c11 */ /* 0x000fc6000b0f1419 */
[----:B------:R-:W2:Y:S04]  /*0950*/  LDG.E R20, desc[UR8][R20.64] ;  /* 0x0000000814147981 */ /* 0x000ea8000c1e1900 */
[----:B------:R-:W3:Y:S04]  /*0960*/  LDG.E R12, desc[UR8][R12.64+0x4] ;  /* 0x000004080c0c7981 */ /* 0x000ee8000c1e1900 */
[----:B------:R-:W3:Y:S01]  /*0970*/  LDG.E R10, desc[UR8][R10.64+0x4] ;  /* 0x000004080a0a7981 */ /* 0x000ee2000c1e1900 */
[----:B------:R-:W-:Y:S02]  /*0980*/  VIADD R22, R22, 0x2 ;  /* 0x0000000216167836 */ /* 0x000fe40000000000 */
[----:B--2---:R-:W-:-:S04]  /*0990*/  IMAD R23, R20, R18, R23 ;  /* 0x0000001214177224 */ /* 0x004fc800078e0217 */
[----:B---3--:R-:W-:-:S07]  /*09a0*/  IMAD R23, R12, R10, R23 ;  /* 0x0000000a0c177224 */ /* 0x008fce00078e0217 */
.L_x_6:
[----:B------:R-:W-:Y:S05]  /*09b0*/  @!P1 BRA `(.L_x_4) ;  /* 0x0000000000309947 */ /* 0x000fea0003800000 */
[----:B------:R-:W0:Y:S01]  /*09c0*/  LDC.64 R10, c[0x0][0x380] ;  /* 0x0000e000ff0a7b82 */ /* 0x000e220000000a00 */
[----:B------:R-:W1:Y:S01]  /*09d0*/  LDCU.64 UR10, c[0x0][0x388] ;  /* 0x00007100ff0a77ac */ /* 0x000e620008000a00 */
[----:B------:R-:W-:Y:S02]  /*09e0*/  VIADD R13, R22, UR6 ;  /* 0x00000006160d7c36 */ /* 0x000fe40008000000 */
[----:B------:R-:W-:-:S03]  /*09f0*/  IMAD.IADD R9, R9, 0x1, R22 ;  /* 0x0000000109097824 */ /* 0x000fc600078e0216 */
[----:B------:R-:W-:-:S04]  /*0a00*/  IADD3 R13, P1, PT, R13, R16, RZ ;  /* 0x000000100d0d7210 */ /* 0x000fc80007f3e0ff */
[----:B------:R-:W-:Y:S02]  /*0a10*/  IADD3.X R16, PT, PT, RZ, R7, RZ, P1, !PT ;  /* 0x00000007ff107210 */ /* 0x000fe40000ffe4ff */
[----:B-1----:R-:W-:-:S04]  /*0a20*/  LEA R12, P1, R13, UR10, 0x2 ;  /* 0x0000000a0d0c7c11 */ /* 0x002fc8000f8210ff */
[----:B------:R-:W-:Y:S01]  /*0a30*/  LEA.HI.X R13, R13, UR11, R16, 0x2, P1 ;  /* 0x0000000b0d0d7c11 */ /* 0x000fe200088f1410 */
[----:B0-----:R-:W-:-:S04]  /*0a40*/  IMAD.WIDE.U32 R10, R9, 0x4, R10 ;  /* 0x00000004090a7825 */ /* 0x001fc800078e000a */
[----:B------:R-:W2:Y:S04]  /*0a50*/  LDG.E R12, desc[UR8][R12.64] ;  /* 0x000000080c0c7981 */ /* 0x000ea8000c1e1900 */
[----:B------:R-:W2:Y:S02]  /*0a60*/  LDG.E R10, desc[UR8][R10.64] ;  /* 0x000000080a0a7981 */ /* 0x000ea4000c1e1900 */
[----:B--2---:R-:W-:-:S07]  /*0a70*/  IMAD R23, R10, R12, R23 ;  /* 0x0000000c0a177224 */ /* 0x004fce00078e0217 */
.L_x_4:
[----:B------:R-:W-:Y:S05]  /*0a80*/  @P0 BRA `(.L_x_7) ;  /* 0xfffffff400d40947 */ /* 0x000fea000383ffff */
[----:B------:R-:W-:-:S05]  /*0a90*/  IMAD.HI R4, R23, 0x38e38e39, RZ ;  /* 0x38e38e3917047827 */ /* 0x000fca00078e02ff */
[----:B------:R-:W-:-:S04]  /*0aa0*/  SHF.R.S32.HI R5, RZ, 0x1, R4 ;  /* 0x00000001ff057819 */ /* 0x000fc80000011404 */
[----:B------:R-:W-:-:S07]  /*0ab0*/  LEA.HI R4, R4, R5, RZ, 0x1 ;  /* 0x0000000504047211 */ /* 0x000fce00078f08ff */
.L_x_1:
[----:B------:R-:W-:Y:S05]  /*0ac0*/  BSYNC.RECONVERGENT B0 ;  /* 0x0000000000007941 */ /* 0x000fea0003800200 */
.L_x_0:
[----:B------:R-:W-:-:S05]  /*0ad0*/  IMAD.MOV.U32 R6, RZ, RZ, -0x3 ;  /* 0xfffffffdff067424 */ /* 0x000fca00078e00ff */
[----:B------:R-:W-:-:S05]  /*0ae0*/  VIADDMNMX.U32 R5, R3, R6, 0x3, PT ;  /* 0x0000000303057446 */ /* 0x000fca0003800006 */
[----:B------:R-:W-:-:S04]  /*0af0*/  IMAD.SHL.U32 R5, R5, 0x4, RZ ;  /* 0x0000000405057824 */ /* 0x000fc800078e00ff */
[----:B------:R-:W0:Y:S02]  /*0b00*/  LDC R6, c[0x2][R5] ;  /* 0x0080000005067b82 */ /* 0x000e240000000800 */
[----:B0-----:R-:W-:-:S04]  /*0b10*/  SHF.R.S32.HI R7, RZ, 0x1f, R6 ;  /* 0x0000001fff077819 */ /* 0x001fc80000011406 */
.L_x_9:
[----:B------:R-:W-:Y:S05]  /*0b20*/  BRX R6 -0xb30                                     (*"BRANCH_TARGETS .L_x_10,.L_x_11,.L_x_12"*) ;  /* 0xfffffff406347949 */ /* 0x000fea000383ffff */
.L_x_11:
[----:B------:R-:W-:-:S13]  /*0b30*/  ISETP.NE.AND P0, PT, R3, 0x7, PT ;  /* 0x000000070300780c */ /* 0x000fda0003f05270 */
[----:B------:R-:W-:Y:S05]  /*0b40*/  @P0 EXIT ;  /* 0x000000000000094d */ /* 0x000fea0003800000 */
[----:B------:R-:W0:Y:S01]  /*0b50*/  LDCU.64 UR10, c[0x0][0x390] ;  /* 0x00007200ff0a77ac */ /* 0x000e220008000a00 */
[----:B------:R-:W-:Y:S01]  /*0b60*/  IADD3 R5, P0, PT, R0, 0x3, RZ ;  /* 0x0000000300057810 */ /* 0x000fe20007f1e0ff */
[----:B------:R-:W-:Y:S01]  /*0b70*/  UMOV UR4, UR6 ;  /* 0x0000000600047c82 */ /* 0x000fe20008000000 */
[----:B------:R-:W-:-:S03]  /*0b80*/  UMOV UR5, URZ ;  /* 0x000000ff00057c82 */ /* 0x000fc60008000000 */
[----:B------:R-:W-:-:S04]  /*0b90*/  IMAD.X R3, RZ, RZ, RZ, P0 ;  /* 0x000000ffff037224 */ /* 0x000fc800000e06ff */
[-C--:B------:R-:W-:Y:S02]  /*0ba0*/  IMAD R14, R3, R2.reuse, RZ ;  /* 0x00000002030e7224 */ /* 0x080fe400078e02ff */
[----:B------:R-:W-:-:S04]  /*0bb0*/  IMAD.WIDE.U32 R2, R5, R2, UR4 ;  /* 0x0000000405027e25 */ /* 0x000fc8000f8e0002 */
[----:B------:R-:W-:Y:S01]  /*0bc0*/  IMAD R5, R15, R5, R14 ;  /* 0x000000050f057224 */ /* 0x000fe200078e020e */
[----:B0-----:R-:W-:-:S03]  /*0bd0*/  LEA R6, P0, R2, UR10, 0x2 ;  /* 0x0000000a02067c11 */ /* 0x001fc6000f8010ff */
[----:B------:R-:W-:-:S05]  /*0be0*/  IMAD.IADD R3, R3, 0x1, R5 ;  /* 0x0000000103037824 */ /* 0x000fca00078e0205 */
[----:B------:R-:W-:-:S05]  /*0bf0*/  LEA.HI.X R7, R2, UR11, R3, 0x2, P0 ;  /* 0x0000000b02077c11 */ /* 0x000fca00080f1403 */
[----:B------:R-:W-:Y:S01]  /*0c00*/  STG.E desc[UR8][R6.64+0xc], R4 ;  /* 0x00000c0406007986 */ /* 0x000fe2000c101908 */
[----:B------:R-:W-:Y:S05]  /*0c10*/  EXIT ;  /* 0x000000000000794d */ /* 0x000fea0003800000 */
.L_x_12:
[----:B------:R-:W0:Y:S01]  /*0c20*/  LDCU.64 UR10, c[0x0][0x390] ;  /* 0x00007200ff0a77ac */ /* 0x000e220008000a00 */
[----:B------:R-:W-:Y:S01]  /*0c30*/  IADD3 R5, P0, PT, R0, 0x2, RZ ;  /* 0x0000000200057810 */ /* 0x000fe20007f1e0ff */
[----:B------:R-:W-:-:S03]  /*0c40*/  UMOV UR4, UR6 ;  /* 0x0000000600047c82 */ /* 0x000fc60008000000 */
[----:B------:R-:W-:Y:S01]  /*0c50*/  IADD3.X R3, PT, PT, RZ, RZ, RZ, P0, !PT ;  /* 0x000000ffff037210 */ /* 0x000fe200007fe4ff */
[----:B------:R-:W-:-:S04]  /*0c60*/  UMOV UR5, URZ ;  /* 0x000000ff00057c82 */ /* 0x000fc80008000000 */
        /* <DEDUP_REMOVED lines=8> */
.L_x_10:
[----:B------:R-:W0:Y:S01]  /*0cf0*/  LDCU.64 UR4, c[0x0][0x390] ;  /* 0x00007200ff0477ac */ /* 0x000e220008000a00 */
[----:B------:R-:W-:-:S04]  /*0d00*/  IMAD.MOV.U32 R14, RZ, RZ, R2 ;  /* 0x000000ffff0e7224 */ /* 0x000fc800078e0002 */
[----:B------:R-:W-:-:S04]  /*0d10*/  IMAD.WIDE.U32 R2, R0, R2, R14 ;  /* 0x0000000200027225 */ /* 0x000fc800078e000e */
[----:B------:R-:W-:Y:S01]  /*0d20*/  IMAD R15, R15, R0, RZ ;  /* 0x000000000f0f7224 */ /* 0x000fe200078e02ff */
[----:B------:R-:W-:-:S05]  /*0d30*/  IADD3 R0, P0, PT, R2, UR6, RZ ;  /* 0x0000000602007c10 */ /* 0x000fca000ff1e0ff */
[----:B------:R-:W-:Y:S01]  /*0d40*/  IMAD.X R3, R3, 0x1, R15, P0 ;  /* 0x0000000103037824 */ /* 0x000fe200000e060f */
[----:B0-----:R-:W-:-:S04]  /*0d50*/  LEA R2, P0, R0, UR4, 0x2 ;  /* 0x0000000400027c11 */ /* 0x001fc8000f8010ff */
[----:B------:R-:W-:-:S05]  /*0d60*/  LEA.HI.X R3, R0, UR5, R3, 0x2, P0 ;  /* 0x0000000500037c11 */ /* 0x000fca00080f1403 */
[----:B------:R-:W-:Y:S01]  /*0d70*/  STG.E desc[UR8][R2.64+0x4], R4 ;  /* 0x0000040402007986 */ /* 0x000fe2000c101908 */
[----:B------:R-:W-:Y:S05]  /*0d80*/  EXIT ;  /* 0x000000000000794d */ /* 0x000fea0003800000 */
.L_x_8:
[----:B------:R-:W-:-:S00]  /*0d90*/  BRA `(.L_x_8) ;  /* 0xfffffffc00fc7947 */ /* 0x000fc0000383ffff */
[----:B------:R-:W-:-:S00]  /*0da0*/  NOP ;  /* 0x0000000000007918 */ /* 0x000fc00000000000 */
        /* <DEDUP_REMOVED lines=13> */
.L_x_14:


//--------------------- .nv.shared.reserved.0     --------------------------
	.section	.nv.shared.reserved.0,"aw",@nobits
	.weak		__nv_reservedSMEM_offset_0_alias
	.size		__nv_reservedSMEM_offset_0_alias, 0, 64
	.other		__nv_reservedSMEM_offset_0_alias,@"STO_CUDA_RESERVED_SHARED STV_DEFAULT"
__nv_reservedSMEM_offset_0_alias:
	.zero		0
	.zero		64


//--------------------- .nv.constant0._Z11convolucionPiS_S_iii --------------------------
	.section	.nv.constant0._Z11convolucionPiS_S_iii,"a",@progbits
	.sectionflags	@""
	.align	4
.nv.constant0._Z11convolucionPiS_S_iii:
	.zero		932


//--------------------- SYMBOLS --------------------------

	.type		.nv.reservedSmem.offset0,@object
	.size		.nv.reservedSmem.offset0,0x4
